	.headerflags	@"EF_CUDA_TEXMODE_UNIFIED EF_CUDA_64BIT_ADDRESS EF_CUDA_SM89 EF_CUDA_VIRTUAL_SM(EF_CUDA_SM89)"
	.elftype	@"ET_EXEC"


//--------------------- .nv.info                  --------------------------
	.section	.nv.info,"",@"SHT_CUDA_INFO"
	.align	4


	//----- nvinfo : EIATTR_REGCOUNT
	.align		4
        /*0000*/ 	.byte	0x04, 0x2f
        /*0002*/ 	.short	(.L_1 - .L_0)
	.align		4
.L_0:
        /*0004*/ 	.word	index@(_Z20nested_branch_kernelPfPKfi)
        /*0008*/ 	.word	0x0000000a


	//----- nvinfo : EIATTR_FRAME_SIZE
	.align		4
.L_1:
        /*000c*/ 	.byte	0x04, 0x11
        /*000e*/ 	.short	(.L_3 - .L_2)
	.align		4
.L_2:
        /*0010*/ 	.word	index@(_Z20nested_branch_kernelPfPKfi)
        /*0014*/ 	.word	0x00000000


	//----- nvinfo : EIATTR_MIN_STACK_SIZE
	.align		4
.L_3:
        /*0018*/ 	.byte	0x04, 0x12
        /*001a*/ 	.short	(.L_5 - .L_4)
	.align		4
.L_4:
        /*001c*/ 	.word	index@(_Z20nested_branch_kernelPfPKfi)
        /*0020*/ 	.word	0x00000000
.L_5:


//--------------------- .nv.info._Z20nested_branch_kernelPfPKfi --------------------------
	.section	.nv.info._Z20nested_branch_kernelPfPKfi,"",@"SHT_CUDA_INFO"
	.sectionflags	@""
	.align	4


	//----- nvinfo : EIATTR_CUDA_API_VERSION
	.align		4
        /*0000*/ 	.byte	0x04, 0x37
        /*0002*/ 	.short	(.L_7 - .L_6)
.L_6:
        /*0004*/ 	.word	0x00000081


	//----- nvinfo : EIATTR_PARAM_CBANK
	.align		4
.L_7:
        /*0008*/ 	.byte	0x04, 0x0a
        /*000a*/ 	.short	(.L_9 - .L_8)
	.align		4
.L_8:
        /*000c*/ 	.word	index@(.nv.constant0._Z20nested_branch_kernelPfPKfi)
        /*0010*/ 	.short	0x0160
        /*0012*/ 	.short	0x0014


	//----- nvinfo : EIATTR_CBANK_PARAM_SIZE
	.align		4
.L_9:
        /*0014*/ 	.byte	0x03, 0x19
        /*0016*/ 	.short	0x0014


	//----- nvinfo : EIATTR_KPARAM_INFO
	.align		4
        /*0018*/ 	.byte	0x04, 0x17
        /*001a*/ 	.short	(.L_11 - .L_10)
.L_10:
        /*001c*/ 	.word	0x00000000
        /*0020*/ 	.short	0x0002
        /*0022*/ 	.short	0x0010
        /*0024*/ 	.byte	0x00, 0xf0, 0x11, 0x00


	//----- nvinfo : EIATTR_KPARAM_INFO
	.align		4
.L_11:
        /*0028*/ 	.byte	0x04, 0x17
        /*002a*/ 	.short	(.L_13 - .L_12)
.L_12:
        /*002c*/ 	.word	0x00000000
        /*0030*/ 	.short	0x0001
        /*0032*/ 	.short	0x0008
        /*0034*/ 	.byte	0x00, 0xf0, 0x21, 0x00


	//----- nvinfo : EIATTR_KPARAM_INFO
	.align		4
.L_13:
        /*0038*/ 	.byte	0x04, 0x17
        /*003a*/ 	.short	(.L_15 - .L_14)
.L_14:
        /*003c*/ 	.word	0x00000000
        /*0040*/ 	.short	0x0000
        /*0042*/ 	.short	0x0000
        /*0044*/ 	.byte	0x00, 0xf0, 0x21, 0x00


	//----- nvinfo : EIATTR_MAXREG_COUNT
	.align		4
.L_15:
        /*0048*/ 	.byte	0x03, 0x1b
        /*004a*/ 	.short	0x00ff


	//----- nvinfo : EIATTR_EXIT_INSTR_OFFSETS
	.align		4
        /*004c*/ 	.byte	0x04, 0x1c
        /*004e*/ 	.short	(.L_17 - .L_16)


	//   ....[0]....
.L_16:
        /*0050*/ 	.word	0x00000230


	//----- nvinfo : EIATTR_CRS_STACK_SIZE
	.align		4
.L_17:
        /*0054*/ 	.byte	0x04, 0x1e
        /*0056*/ 	.short	(.L_19 - .L_18)
.L_18:
        /*0058*/ 	.word	0x00000000
.L_19:


//--------------------- .nv.callgraph             --------------------------
	.section	.nv.callgraph,"",@"SHT_CUDA_CALLGRAPH"
	.align	4
	.sectionentsize	8
	.align		4
        /*0000*/ 	.word	0x00000000
	.align		4
        /*0004*/ 	.word	0xffffffff
	.align		4
        /*0008*/ 	.word	0x00000000
	.align		4
        /*000c*/ 	.word	0xfffffffe
	.align		4
        /*0010*/ 	.word	0x00000000
	.align		4
        /*0014*/ 	.word	0xfffffffd
	.align		4
        /*0018*/ 	.word	0x00000000
	.align		4
        /*001c*/ 	.word	0xfffffffc


//--------------------- .nv.rel.action            --------------------------
	.section	.nv.rel.action,"",@"SHT_CUDA_RELOCINFO"
	.align	8
	.sectionentsize	8
        /*0000*/ 	.byte	0x73, 0x00, 0x00, 0x00, 0x00, 0x00, 0x00, 0x00, 0x00, 0x00, 0x00, 0x11, 0x25, 0x00, 0x05, 0x36


//--------------------- .nv.constant0._Z20nested_branch_kernelPfPKfi --------------------------
	.section	.nv.constant0._Z20nested_branch_kernelPfPKfi,"a",@progbits
	.sectionflags	@""
	.align	4
.nv.constant0._Z20nested_branch_kernelPfPKfi:
	.zero		372


//--------------------- .text._Z20nested_branch_kernelPfPKfi --------------------------
	.section	.text._Z20nested_branch_kernelPfPKfi,"ax",@progbits
	.sectioninfo	@"SHI_REGISTERS=10"
	.align	128
        .global         _Z20nested_branch_kernelPfPKfi
        .type           _Z20nested_branch_kernelPfPKfi,@function
        .size           _Z20nested_branch_kernelPfPKfi,(.L_x_5 - _Z20nested_branch_kernelPfPKfi)
        .other          _Z20nested_branch_kernelPfPKfi,@"STO_CUDA_ENTRY STV_DEFAULT"
_Z20nested_branch_kernelPfPKfi:
.text._Z20nested_branch_kernelPfPKfi:
[----:B------:R-:W-:Y:S02]  /*0000*/  MOV R1, c[0x0][0x28] ;  /* 0x00000a0000017a02 */ /* 0x000fe40000000f00 */
[----:B------:R-:W0:Y:S01]  /*0010*/  S2R R5, SR_TID.X ;  /* 0x0000000000057919 */ /* 0x000e220000002100 */
[----:B------:R-:W-:Y:S01]  /*0020*/  MOV R3, 0x4 ;  /* 0x0000000400037802 */ /* 0x000fe20000000f00 */
[----:B------:R-:W-:Y:S02]  /*0030*/  ULDC.64 UR4, c[0x0][0x118] ;  /* 0x0000460000047ab9 */ /* 0x000fe40000000a00 */
[----:B------:R-:W0:Y:S02]  /*0040*/  S2R R0, SR_CTAID.X ;  /* 0x0000000000007919 */ /* 0x000e240000002500 */
[----:B0-----:R-:W-:-:S04]  /*0050*/  IMAD R0, R0, c[0x0][0x0], R5 ;  /* 0x0000000000007a24 */ /* 0x001fc800078e0205 */
[----:B------:R-:W-:-:S06]  /*0060*/  IMAD.WIDE R2, R0, R3, c[0x0][0x168] ;  /* 0x00005a0000027625 */ /* 0x000fcc00078e0203 */
[----:B------:R0:W5:Y:S01]  /*0070*/  LDG.E R2, [R2.64] ;  /* 0x0000000402027981 */ /* 0x000162000c1e1900 */
[----:B------:R-:W-:Y:S01]  /*0080*/  LOP3.LUT P0, RZ, R5, 0x10, RZ, 0xc0, !PT ;  /* 0x0000001005ff7812 */ /* 0x000fe2000780c0ff */
[----:B------:R-:W-:Y:S01]  /*0090*/  BSSY B0, `(.L_x_0) ;  /* 0x0000014000007945 */ /* 0x000fe20003800000 */
[----:B------:R-:W-:-:S11]  /*00a0*/  SHF.R.S32.HI R7, RZ, 0x1f, R0 ;  /* 0x0000001fff077819 */ /* 0x000fd60000011400 */
[----:B------:R-:W-:Y:S05]  /*00b0*/  @!P0 BRA `(.L_x_1) ;  /* 0x0000009000008947 */ /* 0x000fea0003800000 */
[----:B0-----:R-:W-:-:S04]  /*00c0*/  LOP3.LUT R3, R5, 0x1, RZ, 0xc0, !PT ;  /* 0x0000000105037812 */ /* 0x001fc800078ec0ff */
[----:B------:R-:W-:-:S13]  /*00d0*/  ISETP.NE.U32.AND P0, PT, R3, 0x1, PT ;  /* 0x000000010300780c */ /* 0x000fda0003f05070 */
[----:B------:R-:W-:Y:S01]  /*00e0*/  @!P0 IMAD.MOV.U32 R3, RZ, RZ, 0x3f8ccccd ;  /* 0x3f8ccccdff038424 */ /* 0x000fe200078e00ff */
[----:B------:R-:W-:-:S03]  /*00f0*/  @P0 MOV R5, 0x3f666666 ;  /* 0x3f66666600050802 */ /* 0x000fc60000000f00 */
[C---:B-----5:R-:W-:Y:S02]  /*0100*/  @!P0 FFMA R4, R2.reuse, R3, 0.30000001192092895508 ;  /* 0x3e99999a02048423 */ /* 0x060fe40000000003 */
[----:B------:R-:W-:Y:S02]  /*0110*/  @P0 FFMA R3, R2, R5, -0.5 ;  /* 0xbf00000002030423 */ /* 0x000fe40000000005 */
[----:B------:R-:W-:Y:S02]  /*0120*/  @!P0 FFMA R4, R4, R4, -2 ;  /* 0xc000000004048423 */ /* 0x000fe40000000004 */
[----:B------:R-:W-:Y:S01]  /*0130*/  @P0 FFMA R4, R3, 0.25, R2 ;  /* 0x3e80000003040823 */ /* 0x000fe20000000002 */
[----:B------:R-:W-:Y:S05]  /*0140*/  BRA `(.L_x_2) ;  /* 0x0000008000007947 */ /* 0x000fea0003800000 */
.L_x_1:
[----:B0----5:R-:W-:Y:S01]  /*0150*/  FADD R4, -R2, -RZ ;  /* 0x800000ff02047221 */ /* 0x021fe20000000100 */
[----:B------:R-:W-:Y:S01]  /*0160*/  IMAD.MOV.U32 R2, RZ, RZ, RZ ;  /* 0x000000ffff027224 */ /* 0x000fe200078e00ff */
[----:B------:R-:W-:-:S04]  /*0170*/  MOV R3, 0x3f4ccccd ;  /* 0x3f4ccccd00037802 */ /* 0x000fc80000000f00 */
.L_x_3:
[----:B------:R-:W-:Y:S01]  /*0180*/  IADD3 R2, R2, 0x1, RZ ;  /* 0x0000000102027810 */ /* 0x000fe20007ffe0ff */
[----:B------:R-:W-:-:S03]  /*0190*/  FFMA R4, R4, R3, 0.60000002384185791016 ;  /* 0x3f19999a04047423 */ /* 0x000fc60000000003 */
[----:B------:R-:W-:Y:S01]  /*01a0*/  ISETP.NE.AND P0, PT, R2, 0x8, PT ;  /* 0x000000080200780c */ /* 0x000fe20003f05270 */
[----:B------:R-:W-:-:S12]  /*01b0*/  FADD R4, R4, -1.5 ;  /* 0xbfc0000004047421 */ /* 0x000fd80000000000 */
[----:B------:R-:W-:Y:S05]  /*01c0*/  @P0 BRA `(.L_x_3) ;  /* 0xffffffb000000947 */ /* 0x000fea000383ffff */
.L_x_2:
[----:B------:R-:W-:Y:S05]  /*01d0*/  BSYNC B0 ;  /* 0x0000000000007941 */ /* 0x000fea0003800000 */
.L_x_0:
[----:B------:R-:W-:Y:S02]  /*01e0*/  MOV R5, 0x3f000000 ;  /* 0x3f00000000057802 */ /* 0x000fe40000000f00 */
[----:B------:R-:W-:-:S03]  /*01f0*/  LEA R2, P0, R0, c[0x0][0x160], 0x2 ;  /* 0x0000580000027a11 */ /* 0x000fc600078010ff */
[----:B------:R-:W-:Y:S01]  /*0200*/  FFMA R5, R4, R5, 1 ;  /* 0x3f80000004057423 */ /* 0x000fe20000000005 */
[----:B------:R-:W-:-:S05]  /*0210*/  LEA.HI.X R3, R0, c[0x0][0x164], R7, 0x2, P0 ;  /* 0x0000590000037a11 */ /* 0x000fca00000f1407 */
[----:B------:R-:W-:Y:S01]  /*0220*/  STG.E [R2.64], R5 ;  /* 0x0000000502007986 */ /* 0x000fe2000c101904 */
[----:B------:R-:W-:Y:S05]  /*0230*/  EXIT ;  /* 0x000000000000794d */ /* 0x000fea0003800000 */
.L_x_4:
[----:B------:R-:W-:-:S00]  /*0240*/  BRA `(.L_x_4) ;  /* 0xfffffff000007947 */ /* 0x000fc0000383ffff */
[----:B------:R-:W-:-:S00]  /*0250*/  NOP ;  /* 0x0000000000007918 */ /* 0x000fc00000000000 */
        /* <DEDUP_REMOVED lines=10> */
.L_x_5:
